	.headerflags	@"EF_CUDA_TEXMODE_UNIFIED EF_CUDA_64BIT_ADDRESS EF_CUDA_ACCELERATORS EF_CUDA_SM90 EF_CUDA_VIRTUAL_SM(EF_CUDA_SM90)"
	.elftype	@"ET_EXEC"


//--------------------- .nv.info                  --------------------------
	.section	.nv.info,"",@"SHT_CUDA_INFO"
	.align	4


	//----- nvinfo : EIATTR_REGCOUNT
	.align		4
        /*0000*/ 	.byte	0x04, 0x2f
        /*0002*/ 	.short	(.L_1 - .L_0)
	.align		4
.L_0:
        /*0004*/ 	.word	index@(triton_poi_fused_add_hardtanh_0)
        /*0008*/ 	.word	0x0000000a


	//----- nvinfo : EIATTR_MIN_STACK_SIZE
	.align		4
.L_1:
        /*000c*/ 	.byte	0x04, 0x12
        /*000e*/ 	.short	(.L_3 - .L_2)
	.align		4
.L_2:
        /*0010*/ 	.word	index@(triton_poi_fused_add_hardtanh_0)
        /*0014*/ 	.word	0x00000000


	//----- nvinfo : EIATTR_FRAME_SIZE
	.align		4
.L_3:
        /*0018*/ 	.byte	0x04, 0x11
        /*001a*/ 	.short	(.L_5 - .L_4)
	.align		4
.L_4:
        /*001c*/ 	.word	index@(triton_poi_fused_add_hardtanh_0)
        /*0020*/ 	.word	0x00000000


	//----- nvinfo : EIATTR_MIN_STACK_SIZE
	.align		4
.L_5:
        /*0024*/ 	.byte	0x04, 0x12
        /*0026*/ 	.short	(.L_7 - .L_6)
	.align		4
.L_6:
        /*0028*/ 	.word	index@(triton_poi_fused_add_hardtanh_0)
        /*002c*/ 	.word	0x00000000
.L_7:


//--------------------- .nv.info.triton_poi_fused_add_hardtanh_0 --------------------------
	.section	.nv.info.triton_poi_fused_add_hardtanh_0,"",@"SHT_CUDA_INFO"
	.sectionflags	@""
	.align	4


	//----- nvinfo : EIATTR_CUDA_API_VERSION
	.align		4
        /*0000*/ 	.byte	0x04, 0x37
        /*0002*/ 	.short	(.L_9 - .L_8)
.L_8:
        /*0004*/ 	.word	0x0000007c


	//----- nvinfo : EIATTR_KPARAM_INFO
	.align		4
.L_9:
        /*0008*/ 	.byte	0x04, 0x17
        /*000a*/ 	.short	(.L_11 - .L_10)
.L_10:
        /*000c*/ 	.word	0x00000000
        /*0010*/ 	.short	0x0002
        /*0012*/ 	.short	0x0010
        /*0014*/ 	.byte	0x00, 0xf0, 0x11, 0x00


	//----- nvinfo : EIATTR_KPARAM_INFO
	.align		4
.L_11:
        /*0018*/ 	.byte	0x04, 0x17
        /*001a*/ 	.short	(.L_13 - .L_12)
.L_12:
        /*001c*/ 	.word	0x00000000
        /*0020*/ 	.short	0x0001
        /*0022*/ 	.short	0x0008
        /*0024*/ 	.byte	0x00, 0xf4, 0x21, 0x00


	//----- nvinfo : EIATTR_KPARAM_INFO
	.align		4
.L_13:
        /*0028*/ 	.byte	0x04, 0x17
        /*002a*/ 	.short	(.L_15 - .L_14)
.L_14:
        /*002c*/ 	.word	0x00000000
        /*0030*/ 	.short	0x0000
        /*0032*/ 	.short	0x0000
        /*0034*/ 	.byte	0x00, 0xf4, 0x21, 0x00


	//----- nvinfo : EIATTR_SPARSE_MMA_MASK
	.align		4
.L_15:
        /*0038*/ 	.byte	0x03, 0x50
        /*003a*/ 	.short	0x0000


	//----- nvinfo : EIATTR_MAXREG_COUNT
	.align		4
        /*003c*/ 	.byte	0x03, 0x1b
        /*003e*/ 	.short	0x00ff


	//----- nvinfo : EIATTR_EXIT_INSTR_OFFSETS
	.align		4
        /*0040*/ 	.byte	0x04, 0x1c
        /*0042*/ 	.short	(.L_17 - .L_16)


	//   ....[0]....
.L_16:
        /*0044*/ 	.word	0x00000160


	//   ....[1]....
        /*0048*/ 	.word	0x00000180


	//----- nvinfo : EIATTR_REQNTID
	.align		4
.L_17:
        /*004c*/ 	.byte	0x04, 0x10
        /*004e*/ 	.short	(.L_19 - .L_18)
.L_18:
        /*0050*/ 	.word	0x00000080
        /*0054*/ 	.word	0x00000001
        /*0058*/ 	.word	0x00000001


	//----- nvinfo : EIATTR_CRS_STACK_SIZE
	.align		4
.L_19:
        /*005c*/ 	.byte	0x04, 0x1e
        /*005e*/ 	.short	(.L_21 - .L_20)
.L_20:
        /*0060*/ 	.word	0x00000000


	//----- nvinfo : EIATTR_CBANK_PARAM_SIZE
	.align		4
.L_21:
        /*0064*/ 	.byte	0x03, 0x19
        /*0066*/ 	.short	0x0014


	//----- nvinfo : EIATTR_PARAM_CBANK
	.align		4
        /*0068*/ 	.byte	0x04, 0x0a
        /*006a*/ 	.short	(.L_23 - .L_22)
	.align		4
.L_22:
        /*006c*/ 	.word	index@(.nv.constant0.triton_poi_fused_add_hardtanh_0)
        /*0070*/ 	.short	0x0210
        /*0072*/ 	.short	0x0014


	//----- nvinfo : EIATTR_SW_WAR
	.align		4
.L_23:
        /*0074*/ 	.byte	0x04, 0x36
        /*0076*/ 	.short	(.L_25 - .L_24)
.L_24:
        /*0078*/ 	.word	0x00000008
.L_25:


//--------------------- .nv.callgraph             --------------------------
	.section	.nv.callgraph,"",@"SHT_CUDA_CALLGRAPH"
	.align	4
	.sectionentsize	8
	.align		4
        /*0000*/ 	.word	0x00000000
	.align		4
        /*0004*/ 	.word	0xffffffff
	.align		4
        /*0008*/ 	.word	0x00000000
	.align		4
        /*000c*/ 	.word	0xfffffffe
	.align		4
        /*0010*/ 	.word	0x00000000
	.align		4
        /*0014*/ 	.word	0xfffffffd
	.align		4
        /*0018*/ 	.word	0x00000000
	.align		4
        /*001c*/ 	.word	0xfffffffc


//--------------------- .text.triton_poi_fused_add_hardtanh_0 --------------------------
	.section	.text.triton_poi_fused_add_hardtanh_0,"ax",@progbits
	.align	128
        .global         triton_poi_fused_add_hardtanh_0
        .type           triton_poi_fused_add_hardtanh_0,@function
        .size           triton_poi_fused_add_hardtanh_0,(.L_x_3 - triton_poi_fused_add_hardtanh_0)
        .other          triton_poi_fused_add_hardtanh_0,@"STO_CUDA_ENTRY STV_DEFAULT"
triton_poi_fused_add_hardtanh_0:
.text.triton_poi_fused_add_hardtanh_0:
[----:B------:R-:W0:Y:S02]  /*0000*/  LDC R1, c[0x0][0x28] ;  /* 0x00000a00ff017b82 */ /* 0x000e240000000800 */
[----:B------:R-:W1:Y:S01]  /*0010*/  S2R R0, SR_TID.X ;  /* 0x0000000000007919 */ /* 0x000e620000002100 */
[----:B------:R-:W-:Y:S01]  /*0020*/  ULDC.64 UR4, c[0x0][0x208] ;  /* 0x0000820000047ab9 */ /* 0x000fe20000000a00 */
[----:B------:R-:W-:Y:S01]  /*0030*/  BSSY B0, `(.L_x_0) ;  /* 0x000000a000007945 */ /* 0x000fe20003800000 */
[----:B------:R-:W-:Y:S01]  /*0040*/  IMAD.MOV.U32 R2, RZ, RZ, RZ ;  /* 0x000000ffff027224 */ /* 0x000fe200078e00ff */
[----:B------:R-:W2:Y:S01]  /*0050*/  S2R R5, SR_CTAID.X ;  /* 0x0000000000057919 */ /* 0x000ea20000002500 */
[----:B-1----:R-:W-:-:S05]  /*0060*/  LOP3.LUT R0, R0, 0x7f, RZ, 0xc0, !PT ;  /* 0x0000007f00007812 */ /* 0x002fca00078ec0ff */
[----:B--2---:R-:W-:-:S05]  /*0070*/  IMAD R5, R5, 0x80, R0 ;  /* 0x0000008005057824 */ /* 0x004fca00078e0200 */
[----:B------:R-:W-:-:S13]  /*0080*/  ISETP.GE.AND P0, PT, R5, 0x100, PT ;  /* 0x000001000500780c */ /* 0x000fda0003f06270 */
[----:B------:R-:W-:Y:S05]  /*0090*/  @P0 BRA `(.L_x_1) ;  /* 0x00000000000c0947 */ /* 0x000fea0003800000 */
[----:B------:R-:W1:Y:S02]  /*00a0*/  LDC.64 R2, c[0x0][0x210] ;  /* 0x00008400ff027b82 */ /* 0x000e640000000a00 */
[----:B-1----:R-:W-:-:S06]  /*00b0*/  IMAD.WIDE R2, R5, 0x4, R2 ;  /* 0x0000000405027825 */ /* 0x002fcc00078e0202 */
[----:B------:R1:W5:Y:S02]  /*00c0*/  LDG.E R2, desc[UR4][R2.64] ;  /* 0x0000000402027981 */ /* 0x000364000c1e1900 */
.L_x_1:
[----:B------:R-:W-:Y:S05]  /*00d0*/  BSYNC B0 ;  /* 0x0000000000007941 */ /* 0x000fea0003800000 */
.L_x_0:
[----:B-----5:R-:W-:Y:S02]  /*00e0*/  FADD R0, R2, 3 ;  /* 0x4040000002007421 */ /* 0x020fe40000000000 */
[----:B-1----:R-:W1:Y:S03]  /*00f0*/  LDC.64 R2, c[0x0][0x218] ;  /* 0x00008600ff027b82 */ /* 0x002e660000000a00 */
[----:B------:R-:W-:-:S04]  /*0100*/  FSETP.GTU.AND P1, PT, R0, RZ, PT ;  /* 0x000000ff0000720b */ /* 0x000fc80003f2c000 */
[----:B------:R-:W-:-:S04]  /*0110*/  FSEL R7, R0, RZ, P1 ;  /* 0x000000ff00077208 */ /* 0x000fc80000800000 */
[C---:B------:R-:W-:Y:S02]  /*0120*/  FSETP.GEU.AND P2, PT, R7.reuse, 6, PT ;  /* 0x40c000000700780b */ /* 0x040fe40003f4e000 */
[----:B------:R-:W-:Y:S01]  /*0130*/  FSETP.NAN.AND P1, PT, R7, R7, PT ;  /* 0x000000070700720b */ /* 0x000fe20003f28000 */
[----:B-1----:R-:W-:-:S10]  /*0140*/  IMAD.WIDE R2, R5, 0x4, R2 ;  /* 0x0000000405027825 */ /* 0x002fd400078e0202 */
[----:B------:R-:W-:Y:S01]  /*0150*/  @P2 SEL R7, R7, 0x40c00000, P1 ;  /* 0x40c0000007072807 */ /* 0x000fe20000800000 */
[----:B------:R-:W-:Y:S06]  /*0160*/  @P0 EXIT ;  /* 0x000000000000094d */ /* 0x000fec0003800000 */
[----:B------:R-:W-:Y:S01]  /*0170*/  STG.E desc[UR4][R2.64], R7 ;  /* 0x0000000702007986 */ /* 0x000fe2000c101904 */
[----:B------:R-:W-:Y:S05]  /*0180*/  EXIT ;  /* 0x000000000000794d */ /* 0x000fea0003800000 */
.L_x_2:
[----:B------:R-:W-:-:S00]  /*0190*/  BRA `(.L_x_2) ;  /* 0xfffffffc00fc7947 */ /* 0x000fc0000383ffff */
[----:B------:R-:W-:-:S00]  /*01a0*/  NOP ;  /* 0x0000000000007918 */ /* 0x000fc00000000000 */
        /* <DEDUP_REMOVED lines=13> */
.L_x_3:


//--------------------- .nv.constant0.triton_poi_fused_add_hardtanh_0 --------------------------
	.section	.nv.constant0.triton_poi_fused_add_hardtanh_0,"a",@progbits
	.sectionflags	@""
	.align	4
.nv.constant0.triton_poi_fused_add_hardtanh_0:
	.zero		548
